//
// Generated by NVIDIA NVVM Compiler
//
// Compiler Build ID: CL-36424714
// Cuda compilation tools, release 13.0, V13.0.88
// Based on NVVM 20.0.0
//

.version 9.0
.target sm_100
.address_size 64

	// .globl	_Z13reduce_kernelPfS_j
.extern .shared .align 16 .b8 shared[];

.visible .entry _Z13reduce_kernelPfS_j(
	.param .u64 .ptr .align 1 _Z13reduce_kernelPfS_j_param_0,
	.param .u64 .ptr .align 1 _Z13reduce_kernelPfS_j_param_1,
	.param .u32 _Z13reduce_kernelPfS_j_param_2
)
{
	.reg .pred 	%p<6>;
	.reg .b32 	%r<18>;
	.reg .b32 	%f<11>;
	.reg .b64 	%rd<13>;

	ld.param.u64 	%rd3, [_Z13reduce_kernelPfS_j_param_0];
	ld.param.u64 	%rd2, [_Z13reduce_kernelPfS_j_param_1];
	ld.param.u32 	%r10, [_Z13reduce_kernelPfS_j_param_2];
	cvta.to.global.u64 	%rd1, %rd3;
	mov.u32 	%r1, %tid.x;
	mov.u32 	%r2, %ctaid.x;
	mov.u32 	%r3, %ntid.x;
	mul.lo.s32 	%r11, %r3, %r2;
	shl.b32 	%r12, %r11, 1;
	add.s32 	%r4, %r12, %r1;
	add.s32 	%r5, %r4, %r3;
	setp.ge.u32 	%p1, %r5, %r10;
	@%p1 bra 	$L__BB0_2;
	mul.wide.s32 	%rd6, %r4, 4;
	add.s64 	%rd7, %rd1, %rd6;
	ld.global.f32 	%f4, [%rd7];
	mul.wide.u32 	%rd8, %r5, 4;
	add.s64 	%rd9, %rd1, %rd8;
	ld.global.f32 	%f5, [%rd9];
	add.f32 	%f10, %f4, %f5;
	bra.uni 	$L__BB0_3;
$L__BB0_2:
	mul.wide.s32 	%rd4, %r4, 4;
	add.s64 	%rd5, %rd1, %rd4;
	ld.global.f32 	%f10, [%rd5];
$L__BB0_3:
	shl.b32 	%r13, %r1, 2;
	mov.u32 	%r14, shared;
	add.s32 	%r6, %r14, %r13;
	st.shared.f32 	[%r6], %f10;
	bar.sync 	0;
	setp.lt.u32 	%p2, %r3, 2;
	@%p2 bra 	$L__BB0_8;
	shr.u32 	%r17, %r3, 1;
$L__BB0_5:
	setp.ge.u32 	%p3, %r1, %r17;
	@%p3 bra 	$L__BB0_7;
	shl.b32 	%r15, %r17, 2;
	add.s32 	%r16, %r6, %r15;
	ld.shared.f32 	%f6, [%r16];
	ld.shared.f32 	%f7, [%r6];
	add.f32 	%f8, %f6, %f7;
	st.shared.f32 	[%r6], %f8;
$L__BB0_7:
	bar.sync 	0;
	shr.u32 	%r9, %r17, 2;
	setp.gt.u32 	%p4, %r17, 3;
	mov.u32 	%r17, %r9;
	@%p4 bra 	$L__BB0_5;
$L__BB0_8:
	setp.ne.s32 	%p5, %r1, 0;
	@%p5 bra 	$L__BB0_10;
	ld.shared.f32 	%f9, [shared];
	cvta.to.global.u64 	%rd10, %rd2;
	mul.wide.u32 	%rd11, %r2, 4;
	add.s64 	%rd12, %rd10, %rd11;
	st.global.f32 	[%rd12], %f9;
$L__BB0_10:
	ret;

}


// ===== COMPILED SASS (sm_100) =====

	.target	sm_100

	.elftype	@"ET_EXEC"


//--------------------- .note.nv.tkinfo           --------------------------
	.section	.note.nv.tkinfo,"",@"SHT_NOTE"
	.sectionflags	@"SHF_NOTE_NV_TKINFO"
	.tkinfo
        /*0018*/ 	.word	0x00000002
        /*0030*/ 	.string	""
        /*0030*/ 	.string	"ptxas"
        /*0030*/ 	.string	"Cuda compilation tools, release 13.0, V13.0.88"
        /*0030*/ 	.string	"Build cuda_13.0.r13.0/compiler.36424714_0"
        /*0030*/ 	.string	"-arch sm_100 -m 64 "



//--------------------- .note.nv.cuinfo           --------------------------
	.section	.note.nv.cuinfo,"",@"SHT_NOTE"
	.sectionflags	@"SHF_NOTE_NV_CUINFO"
        /*0018*/ 	.short	0x0002
        /*001a*/ 	.short	0x0064
        /*001c*/ 	.short	0x0082
	.zero		2


//--------------------- .nv.info                  --------------------------
	.section	.nv.info,"",@"SHT_CUDA_INFO"
	.align	4


	//----- nvinfo : EIATTR_REGCOUNT
	.align		4
        /*0000*/ 	.byte	0x04, 0x2f
        /*0002*/ 	.short	(.L_1 - .L_0)
	.align		4
.L_0:
        /*0004*/ 	.word	index@(_Z13reduce_kernelPfS_j)
        /*0008*/ 	.word	0x0000000c


	//----- nvinfo : EIATTR_FRAME_SIZE
	.align		4
.L_1:
        /*000c*/ 	.byte	0x04, 0x11
        /*000e*/ 	.short	(.L_3 - .L_2)
	.align		4
.L_2:
        /*0010*/ 	.word	index@(_Z13reduce_kernelPfS_j)
        /*0014*/ 	.word	0x00000000


	//----- nvinfo : EIATTR_MIN_STACK_SIZE
	.align		4
.L_3:
        /*0018*/ 	.byte	0x04, 0x12
        /*001a*/ 	.short	(.L_5 - .L_4)
	.align		4
.L_4:
        /*001c*/ 	.word	index@(_Z13reduce_kernelPfS_j)
        /*0020*/ 	.word	0x00000000
.L_5:


//--------------------- .nv.compat                --------------------------
	.section	.nv.compat,"",@"SHT_CUDA_COMPAT_INFO"
	.align	4
        /*0000*/ 	.byte	0x02, 0x09, 0x00, 0x00, 0x02, 0x02, 0x01, 0x00, 0x02, 0x05, 0x05, 0x00, 0x03, 0x07, 0x01, 0x01
        /*0010*/ 	.byte	0x02, 0x03, 0x00, 0x00, 0x02, 0x06, 0x01, 0x00, 0x04, 0x0b, 0x08, 0x00, 0x09, 0x00, 0x00, 0x00
        /*0020*/ 	.byte	0x00, 0x00, 0x00, 0x00


//--------------------- .nv.info._Z13reduce_kernelPfS_j --------------------------
	.section	.nv.info._Z13reduce_kernelPfS_j,"",@"SHT_CUDA_INFO"
	.sectionflags	@""
	.align	4


	//----- nvinfo : EIATTR_CUDA_API_VERSION
	.align		4
        /*0000*/ 	.byte	0x04, 0x37
        /*0002*/ 	.short	(.L_7 - .L_6)
.L_6:
        /*0004*/ 	.word	0x00000082


	//----- nvinfo : EIATTR_KPARAM_INFO
	.align		4
.L_7:
        /*0008*/ 	.byte	0x04, 0x17
        /*000a*/ 	.short	(.L_9 - .L_8)
.L_8:
        /*000c*/ 	.word	0x00000000
        /*0010*/ 	.short	0x0002
        /*0012*/ 	.short	0x0010
        /*0014*/ 	.byte	0x00, 0xf0, 0x11, 0x00


	//----- nvinfo : EIATTR_KPARAM_INFO
	.align		4
.L_9:
        /*0018*/ 	.byte	0x04, 0x17
        /*001a*/ 	.short	(.L_11 - .L_10)
.L_10:
        /*001c*/ 	.word	0x00000000
        /*0020*/ 	.short	0x0001
        /*0022*/ 	.short	0x0008
        /*0024*/ 	.byte	0x00, 0xf5, 0x21, 0x00


	//----- nvinfo : EIATTR_KPARAM_INFO
	.align		4
.L_11:
        /*0028*/ 	.byte	0x04, 0x17
        /*002a*/ 	.short	(.L_13 - .L_12)
.L_12:
        /*002c*/ 	.word	0x00000000
        /*0030*/ 	.short	0x0000
        /*0032*/ 	.short	0x0000
        /*0034*/ 	.byte	0x00, 0xf5, 0x21, 0x00


	//----- nvinfo : EIATTR_SPARSE_MMA_MASK
	.align		4
.L_13:
        /*0038*/ 	.byte	0x03, 0x50
        /*003a*/ 	.short	0x0000


	//----- nvinfo : EIATTR_MAXREG_COUNT
	.align		4
        /*003c*/ 	.byte	0x03, 0x1b
        /*003e*/ 	.short	0x00ff


	//----- nvinfo : EIATTR_NUM_BARRIERS
	.align		4
        /*0040*/ 	.byte	0x02, 0x4c
        /*0042*/ 	.byte	0x01
	.zero		1


	//----- nvinfo : EIATTR_MERCURY_ISA_VERSION
	.align		4
        /*0044*/ 	.byte	0x03, 0x5f
        /*0046*/ 	.short	0x0101


	//----- nvinfo : EIATTR_VRC_CTA_INIT_COUNT
	.align		4
        /*0048*/ 	.byte	0x02, 0x4a
	.zero		1
	.zero		1


	//----- nvinfo : EIATTR_EXIT_INSTR_OFFSETS
	.align		4
        /*004c*/ 	.byte	0x04, 0x1c
        /*004e*/ 	.short	(.L_15 - .L_14)


	//   ....[0]....
.L_14:
        /*0050*/ 	.word	0x00000250


	//   ....[1]....
        /*0054*/ 	.word	0x000002d0


	//----- nvinfo : EIATTR_CBANK_PARAM_SIZE
	.align		4
.L_15:
        /*0058*/ 	.byte	0x03, 0x19
        /*005a*/ 	.short	0x0014


	//----- nvinfo : EIATTR_PARAM_CBANK
	.align		4
        /*005c*/ 	.byte	0x04, 0x0a
        /*005e*/ 	.short	(.L_17 - .L_16)
	.align		4
.L_16:
        /*0060*/ 	.word	index@(.nv.constant0._Z13reduce_kernelPfS_j)
        /*0064*/ 	.short	0x0380
        /*0066*/ 	.short	0x0014


	//----- nvinfo : EIATTR_SW_WAR
	.align		4
.L_17:
        /*0068*/ 	.byte	0x04, 0x36
        /*006a*/ 	.short	(.L_19 - .L_18)
.L_18:
        /*006c*/ 	.word	0x00000008
.L_19:


//--------------------- .nv.callgraph             --------------------------
	.section	.nv.callgraph,"",@"SHT_CUDA_CALLGRAPH"
	.align	4
	.sectionentsize	8
	.align		4
        /*0000*/ 	.word	0x00000000
	.align		4
        /*0004*/ 	.word	0xffffffff
	.align		4
        /*0008*/ 	.word	0x00000000
	.align		4
        /*000c*/ 	.word	0xfffffffe
	.align		4
        /*0010*/ 	.word	0x00000000
	.align		4
        /*0014*/ 	.word	0xfffffffd
	.align		4
        /*0018*/ 	.word	0x00000000
	.align		4
        /*001c*/ 	.word	0xfffffffc


//--------------------- .text._Z13reduce_kernelPfS_j --------------------------
	.section	.text._Z13reduce_kernelPfS_j,"ax",@progbits
	.align	128
        .global         _Z13reduce_kernelPfS_j
        .type           _Z13reduce_kernelPfS_j,@function
        .size           _Z13reduce_kernelPfS_j,(.L_x_3 - _Z13reduce_kernelPfS_j)
        .other          _Z13reduce_kernelPfS_j,@"STO_CUDA_ENTRY STV_DEFAULT"
_Z13reduce_kernelPfS_j:
.text._Z13reduce_kernelPfS_j:
[----:B------:R-:W-:Y:S01]  /*0000*/  LDC R1, c[0x0][0x37c] ;  /* 0x0000df00ff017b82 */ /* 0x000fe20000000800 */
[----:B------:R-:W0:Y:S01]  /*0010*/  S2R R9, SR_CTAID.X ;  /* 0x0000000000097919 */ /* 0x000e220000002500 */
[----:B------:R-:W0:Y:S06]  /*0020*/  LDCU UR6, c[0x0][0x360] ;  /* 0x00006c00ff0677ac */ /* 0x000e2c0008000800 */
[----:B------:R-:W1:Y:S01]  /*0030*/  LDC.64 R4, c[0x0][0x380] ;  /* 0x0000e000ff047b82 */ /* 0x000e620000000a00 */
[----:B------:R-:W2:Y:S01]  /*0040*/  S2R R6, SR_TID.X ;  /* 0x0000000000067919 */ /* 0x000ea20000002100 */
[----:B------:R-:W3:Y:S01]  /*0050*/  LDCU UR4, c[0x0][0x390] ;  /* 0x00007200ff0477ac */ /* 0x000ee20008000800 */
[----:B------:R-:W4:Y:S01]  /*0060*/  LDCU.64 UR8, c[0x0][0x358] ;  /* 0x00006b00ff0877ac */ /* 0x000f220008000a00 */
[----:B0-----:R-:W-:-:S04]  /*0070*/  IMAD R0, R9, UR6, RZ ;  /* 0x0000000609007c24 */ /* 0x001fc8000f8e02ff */
[----:B--2---:R-:W-:-:S04]  /*0080*/  IMAD R3, R0, 0x2, R6 ;  /* 0x0000000200037824 */ /* 0x004fc800078e0206 */
[C---:B------:R-:W-:Y:S02]  /*0090*/  VIADD R7, R3.reuse, UR6 ;  /* 0x0000000603077c36 */ /* 0x040fe40008000000 */
[----:B-1----:R-:W-:-:S03]  /*00a0*/  IMAD.WIDE R2, R3, 0x4, R4 ;  /* 0x0000000403027825 */ /* 0x002fc600078e0204 */
[----:B---3--:R-:W-:-:S13]  /*00b0*/  ISETP.GE.U32.AND P1, PT, R7, UR4, PT ;  /* 0x0000000407007c0c */ /* 0x008fda000bf26070 */
[----:B------:R-:W-:Y:S02]  /*00c0*/  @!P1 IMAD.WIDE.U32 R4, R7, 0x4, R4 ;  /* 0x0000000407049825 */ /* 0x000fe400078e0004 */
[----:B----4-:R-:W2:Y:S04]  /*00d0*/  LDG.E R7, desc[UR8][R2.64] ;  /* 0x0000000802077981 */ /* 0x010ea8000c1e1900 */
[----:B------:R-:W2:Y:S01]  /*00e0*/  @!P1 LDG.E R4, desc[UR8][R4.64] ;  /* 0x0000000804049981 */ /* 0x000ea2000c1e1900 */
[----:B------:R-:W0:Y:S01]  /*00f0*/  S2UR UR5, SR_CgaCtaId ;  /* 0x00000000000579c3 */ /* 0x000e220000008800 */
[----:B------:R-:W-:Y:S01]  /*0100*/  UMOV UR4, 0x400 ;  /* 0x0000040000047882 */ /* 0x000fe20000000000 */
[----:B------:R-:W-:Y:S01]  /*0110*/  UISETP.GE.U32.AND UP0, UPT, UR6, 0x2, UPT ;  /* 0x000000020600788c */ /* 0x000fe2000bf06070 */
[----:B------:R-:W-:Y:S01]  /*0120*/  ISETP.NE.AND P0, PT, R6, RZ, PT ;  /* 0x000000ff0600720c */ /* 0x000fe20003f05270 */
[----:B0-----:R-:W-:-:S06]  /*0130*/  ULEA UR4, UR5, UR4, 0x18 ;  /* 0x0000000405047291 */ /* 0x001fcc000f8ec0ff */
[----:B------:R-:W-:Y:S01]  /*0140*/  LEA R0, R6, UR4, 0x2 ;  /* 0x0000000406007c11 */ /* 0x000fe2000f8e10ff */
[----:B--2---:R-:W-:-:S05]  /*0150*/  @!P1 FADD R7, R7, R4 ;  /* 0x0000000407079221 */ /* 0x004fca0000000000 */
[----:B------:R0:W-:Y:S01]  /*0160*/  STS [R0], R7 ;  /* 0x0000000700007388 */ /* 0x0001e20000000800 */
[----:B------:R-:W-:Y:S06]  /*0170*/  BAR.SYNC.DEFER_BLOCKING 0x0 ;  /* 0x0000000000007b1d */ /* 0x000fec0000010000 */
[----:B------:R-:W-:Y:S05]  /*0180*/  BRA.U !UP0, `(.L_x_0) ;  /* 0x0000000108307547 */ /* 0x000fea000b800000 */
[----:B------:R-:W-:-:S06]  /*0190*/  USHF.R.U32.HI UR4, URZ, 0x1, UR6 ;  /* 0x00000001ff047899 */ /* 0x000fcc0008011606 */
[----:B------:R-:W-:-:S07]  /*01a0*/  MOV R3, UR4 ;  /* 0x0000000400037c02 */ /* 0x000fce0008000f00 */
.L_x_1:
[----:B------:R-:W-:-:S13]  /*01b0*/  ISETP.GE.U32.AND P1, PT, R6, R3, PT ;  /* 0x000000030600720c */ /* 0x000fda0003f26070 */
[----:B------:R-:W-:Y:S01]  /*01c0*/  @!P1 LEA R2, R3, R0, 0x2 ;  /* 0x0000000003029211 */ /* 0x000fe200078e10ff */
[----:B------:R-:W-:Y:S05]  /*01d0*/  @!P1 LDS R5, [R0] ;  /* 0x0000000000059984 */ /* 0x000fea0000000800 */
[----:B------:R-:W1:Y:S02]  /*01e0*/  @!P1 LDS R2, [R2] ;  /* 0x0000000002029984 */ /* 0x000e640000000800 */
[----:B-1----:R-:W-:-:S05]  /*01f0*/  @!P1 FADD R5, R2, R5 ;  /* 0x0000000502059221 */ /* 0x002fca0000000000 */
[----:B------:R1:W-:Y:S01]  /*0200*/  @!P1 STS [R0], R5 ;  /* 0x0000000500009388 */ /* 0x0003e20000000800 */
[----:B------:R-:W-:Y:S01]  /*0210*/  BAR.SYNC.DEFER_BLOCKING 0x0 ;  /* 0x0000000000007b1d */ /* 0x000fe20000010000 */
[----:B------:R-:W-:Y:S02]  /*0220*/  ISETP.GT.U32.AND P1, PT, R3, 0x3, PT ;  /* 0x000000030300780c */ /* 0x000fe40003f24070 */
[----:B------:R-:W-:-:S11]  /*0230*/  SHF.R.U32.HI R3, RZ, 0x2, R3 ;  /* 0x00000002ff037819 */ /* 0x000fd60000011603 */
[----:B-1----:R-:W-:Y:S05]  /*0240*/  @P1 BRA `(.L_x_1) ;  /* 0xfffffffc00d81947 */ /* 0x002fea000383ffff */
.L_x_0:
[----:B------:R-:W-:Y:S05]  /*0250*/  @P0 EXIT ;  /* 0x000000000000094d */ /* 0x000fea0003800000 */
[----:B------:R-:W1:Y:S01]  /*0260*/  S2UR UR5, SR_CgaCtaId ;  /* 0x00000000000579c3 */ /* 0x000e620000008800 */
[----:B------:R-:W-:-:S07]  /*0270*/  UMOV UR4, 0x400 ;  /* 0x0000040000047882 */ /* 0x000fce0000000000 */
[----:B------:R-:W2:Y:S01]  /*0280*/  LDC.64 R2, c[0x0][0x388] ;  /* 0x0000e200ff027b82 */ /* 0x000ea20000000a00 */
[----:B-1----:R-:W-:Y:S01]  /*0290*/  ULEA UR4, UR5, UR4, 0x18 ;  /* 0x0000000405047291 */ /* 0x002fe2000f8ec0ff */
[----:B--2---:R-:W-:-:S08]  /*02a0*/  IMAD.WIDE.U32 R2, R9, 0x4, R2 ;  /* 0x0000000409027825 */ /* 0x004fd000078e0002 */
[----:B------:R-:W1:Y:S04]  /*02b0*/  LDS R5, [UR4] ;  /* 0x00000004ff057984 */ /* 0x000e680008000800 */
[----:B-1----:R-:W-:Y:S01]  /*02c0*/  STG.E desc[UR8][R2.64], R5 ;  /* 0x0000000502007986 */ /* 0x002fe2000c101908 */
[----:B------:R-:W-:Y:S05]  /*02d0*/  EXIT ;  /* 0x000000000000794d */ /* 0x000fea0003800000 */
.L_x_2:
[----:B------:R-:W-:-:S00]  /*02e0*/  BRA `(.L_x_2) ;  /* 0xfffffffc00fc7947 */ /* 0x000fc0000383ffff */
[----:B------:R-:W-:-:S00]  /*02f0*/  NOP ;  /* 0x0000000000007918 */ /* 0x000fc00000000000 */
        /* <DEDUP_REMOVED lines=8> */
.L_x_3:


//--------------------- .nv.shared._Z13reduce_kernelPfS_j --------------------------
	.section	.nv.shared._Z13reduce_kernelPfS_j,"aw",@nobits
	.sectionflags	@""
	.align	16
	.zero		1024


//--------------------- .nv.shared.reserved.0     --------------------------
	.section	.nv.shared.reserved.0,"aw",@nobits
	.weak		__nv_reservedSMEM_offset_0_alias
	.size		__nv_reservedSMEM_offset_0_alias, 0, 64
	.other		__nv_reservedSMEM_offset_0_alias,@"STO_CUDA_RESERVED_SHARED STV_DEFAULT"
__nv_reservedSMEM_offset_0_alias:
	.zero		0
	.zero		64


//--------------------- .nv.constant0._Z13reduce_kernelPfS_j --------------------------
	.section	.nv.constant0._Z13reduce_kernelPfS_j,"a",@progbits
	.sectionflags	@""
	.align	4
.nv.constant0._Z13reduce_kernelPfS_j:
	.zero		916


//--------------------- SYMBOLS --------------------------

	.type		.nv.reservedSmem.offset0,@object
	.size		.nv.reservedSmem.offset0,0x4
	.type		.nv.reservedSmem.cap,@object
	.size		.nv.reservedSmem.cap,0x4
